	.target	sm_90a

	.elftype	@"ET_EXEC"


//--------------------- .note.nv.tkinfo           --------------------------
	.section	.note.nv.tkinfo,"",@"SHT_NOTE"
	.sectionflags	@"SHF_NOTE_NV_TKINFO"
	.tkinfo
        /*0018*/ 	.word	0x00000002
        /*0030*/ 	.string	""
        /*0030*/ 	.string	"ptxas"
        /*0030*/ 	.string	"Cuda compilation tools, release 13.0, V13.0.88"
        /*0030*/ 	.string	"Build cuda_13.0.r13.0/compiler.36424714_0"
        /*0030*/ 	.string	"-v  -suppress-debug-info  -lineinfo  -arch sm_90a "



//--------------------- .note.nv.cuinfo           --------------------------
	.section	.note.nv.cuinfo,"",@"SHT_NOTE"
	.sectionflags	@"SHF_NOTE_NV_CUINFO"
        /*0018*/ 	.short	0x0002
        /*001a*/ 	.short	0x005a
        /*001c*/ 	.short	0x0082
	.zero		2


//--------------------- .nv.info                  --------------------------
	.section	.nv.info,"",@"SHT_CUDA_INFO"
	.align	4


	//----- nvinfo : EIATTR_REGCOUNT
	.align		4
        /*0000*/ 	.byte	0x04, 0x2f
        /*0002*/ 	.short	(.L_1 - .L_0)
	.align		4
.L_0:
        /*0004*/ 	.word	index@(matmul_kernel)
        /*0008*/ 	.word	0x00000028


	//----- nvinfo : EIATTR_FRAME_SIZE
	.align		4
.L_1:
        /*000c*/ 	.byte	0x04, 0x11
        /*000e*/ 	.short	(.L_3 - .L_2)
	.align		4
.L_2:
        /*0010*/ 	.word	index@(matmul_kernel)
        /*0014*/ 	.word	0x00000000


	//----- nvinfo : EIATTR_MIN_STACK_SIZE
	.align		4
.L_3:
        /*0018*/ 	.byte	0x04, 0x12
        /*001a*/ 	.short	(.L_5 - .L_4)
	.align		4
.L_4:
        /*001c*/ 	.word	index@(matmul_kernel)
        /*0020*/ 	.word	0x00000000
.L_5:


//--------------------- .nv.compat                --------------------------
	.section	.nv.compat,"",@"SHT_CUDA_COMPAT_INFO"
	.align	4
        /*0000*/ 	.byte	0x02, 0x09, 0x01, 0x00, 0x02, 0x02, 0x01, 0x00, 0x02, 0x05, 0x05, 0x00, 0x03, 0x07, 0x01, 0x01
        /*0010*/ 	.byte	0x02, 0x03, 0x00, 0x00, 0x02, 0x06, 0x01, 0x00, 0x04, 0x0b, 0x08, 0x00, 0x00, 0x00, 0x00, 0x00
        /*0020*/ 	.byte	0x00, 0x00, 0x00, 0x00


//--------------------- .nv.info.matmul_kernel    --------------------------
	.section	.nv.info.matmul_kernel,"",@"SHT_CUDA_INFO"
	.sectionflags	@""
	.align	4


	//----- nvinfo : EIATTR_CUDA_API_VERSION
	.align		4
        /*0000*/ 	.byte	0x04, 0x37
        /*0002*/ 	.short	(.L_7 - .L_6)
.L_6:
        /*0004*/ 	.word	0x00000082


	//----- nvinfo : EIATTR_KPARAM_INFO
	.align		4
.L_7:
        /*0008*/ 	.byte	0x04, 0x17
        /*000a*/ 	.short	(.L_9 - .L_8)
.L_8:
        /*000c*/ 	.word	0x00000000
        /*0010*/ 	.short	0x000d
        /*0012*/ 	.short	0x0048
        /*0014*/ 	.byte	0x00, 0xf4, 0x21, 0x00


	//----- nvinfo : EIATTR_KPARAM_INFO
	.align		4
.L_9:
        /*0018*/ 	.byte	0x04, 0x17
        /*001a*/ 	.short	(.L_11 - .L_10)
.L_10:
        /*001c*/ 	.word	0x00000000
        /*0020*/ 	.short	0x000c
        /*0022*/ 	.short	0x0040
        /*0024*/ 	.byte	0x00, 0xf4, 0x21, 0x00


	//----- nvinfo : EIATTR_KPARAM_INFO
	.align		4
.L_11:
        /*0028*/ 	.byte	0x04, 0x17
        /*002a*/ 	.short	(.L_13 - .L_12)
.L_12:
        /*002c*/ 	.word	0x00000000
        /*0030*/ 	.short	0x000b
        /*0032*/ 	.short	0x0038
        /*0034*/ 	.byte	0x00, 0xf0, 0x11, 0x00


	//----- nvinfo : EIATTR_KPARAM_INFO
	.align		4
.L_13:
        /*0038*/ 	.byte	0x04, 0x17
        /*003a*/ 	.short	(.L_15 - .L_14)
.L_14:
        /*003c*/ 	.word	0x00000000
        /*0040*/ 	.short	0x000a
        /*0042*/ 	.short	0x0034
        /*0044*/ 	.byte	0x00, 0xf0, 0x11, 0x00


	//----- nvinfo : EIATTR_KPARAM_INFO
	.align		4
.L_15:
        /*0048*/ 	.byte	0x04, 0x17
        /*004a*/ 	.short	(.L_17 - .L_16)
.L_16:
        /*004c*/ 	.word	0x00000000
        /*0050*/ 	.short	0x0009
        /*0052*/ 	.short	0x0030
        /*0054*/ 	.byte	0x00, 0xf0, 0x11, 0x00


	//----- nvinfo : EIATTR_KPARAM_INFO
	.align		4
.L_17:
        /*0058*/ 	.byte	0x04, 0x17
        /*005a*/ 	.short	(.L_19 - .L_18)
.L_18:
        /*005c*/ 	.word	0x00000000
        /*0060*/ 	.short	0x0008
        /*0062*/ 	.short	0x002c
        /*0064*/ 	.byte	0x00, 0xf0, 0x11, 0x00


	//----- nvinfo : EIATTR_KPARAM_INFO
	.align		4
.L_19:
        /*0068*/ 	.byte	0x04, 0x17
        /*006a*/ 	.short	(.L_21 - .L_20)
.L_20:
        /*006c*/ 	.word	0x00000000
        /*0070*/ 	.short	0x0007
        /*0072*/ 	.short	0x0028
        /*0074*/ 	.byte	0x00, 0xf0, 0x11, 0x00


	//----- nvinfo : EIATTR_KPARAM_INFO
	.align		4
.L_21:
        /*0078*/ 	.byte	0x04, 0x17
        /*007a*/ 	.short	(.L_23 - .L_22)
.L_22:
        /*007c*/ 	.word	0x00000000
        /*0080*/ 	.short	0x0006
        /*0082*/ 	.short	0x0024
        /*0084*/ 	.byte	0x00, 0xf0, 0x11, 0x00


	//----- nvinfo : EIATTR_KPARAM_INFO
	.align		4
.L_23:
        /*0088*/ 	.byte	0x04, 0x17
        /*008a*/ 	.short	(.L_25 - .L_24)
.L_24:
        /*008c*/ 	.word	0x00000000
        /*0090*/ 	.short	0x0005
        /*0092*/ 	.short	0x0020
        /*0094*/ 	.byte	0x00, 0xf0, 0x11, 0x00


	//----- nvinfo : EIATTR_KPARAM_INFO
	.align		4
.L_25:
        /*0098*/ 	.byte	0x04, 0x17
        /*009a*/ 	.short	(.L_27 - .L_26)
.L_26:
        /*009c*/ 	.word	0x00000000
        /*00a0*/ 	.short	0x0004
        /*00a2*/ 	.short	0x001c
        /*00a4*/ 	.byte	0x00, 0xf0, 0x11, 0x00


	//----- nvinfo : EIATTR_KPARAM_INFO
	.align		4
.L_27:
        /*00a8*/ 	.byte	0x04, 0x17
        /*00aa*/ 	.short	(.L_29 - .L_28)
.L_28:
        /*00ac*/ 	.word	0x00000000
        /*00b0*/ 	.short	0x0003
        /*00b2*/ 	.short	0x0018
        /*00b4*/ 	.byte	0x00, 0xf0, 0x11, 0x00


	//----- nvinfo : EIATTR_KPARAM_INFO
	.align		4
.L_29:
        /*00b8*/ 	.byte	0x04, 0x17
        /*00ba*/ 	.short	(.L_31 - .L_30)
.L_30:
        /*00bc*/ 	.word	0x00000000
        /*00c0*/ 	.short	0x0002
        /*00c2*/ 	.short	0x0010
        /*00c4*/ 	.byte	0x00, 0xf4, 0x21, 0x00


	//----- nvinfo : EIATTR_KPARAM_INFO
	.align		4
.L_31:
        /*00c8*/ 	.byte	0x04, 0x17
        /*00ca*/ 	.short	(.L_33 - .L_32)
.L_32:
        /*00cc*/ 	.word	0x00000000
        /*00d0*/ 	.short	0x0001
        /*00d2*/ 	.short	0x0008
        /*00d4*/ 	.byte	0x00, 0xf4, 0x21, 0x00


	//----- nvinfo : EIATTR_KPARAM_INFO
	.align		4
.L_33:
        /*00d8*/ 	.byte	0x04, 0x17
        /*00da*/ 	.short	(.L_35 - .L_34)
.L_34:
        /*00dc*/ 	.word	0x00000000
        /*00e0*/ 	.short	0x0000
        /*00e2*/ 	.short	0x0000
        /*00e4*/ 	.byte	0x00, 0xf4, 0x21, 0x00


	//----- nvinfo : EIATTR_SPARSE_MMA_MASK
	.align		4
.L_35:
        /*00e8*/ 	.byte	0x03, 0x50
        /*00ea*/ 	.short	0x0000


	//----- nvinfo : EIATTR_MAXREG_COUNT
	.align		4
        /*00ec*/ 	.byte	0x03, 0x1b
        /*00ee*/ 	.short	0x00ff


	//----- nvinfo : EIATTR_NUM_BARRIERS
	.align		4
        /*00f0*/ 	.byte	0x02, 0x4c
        /*00f2*/ 	.byte	0x01
	.zero		1


	//----- nvinfo : EIATTR_MERCURY_ISA_VERSION
	.align		4
        /*00f4*/ 	.byte	0x03, 0x5f
        /*00f6*/ 	.short	0x0101


	//----- nvinfo : EIATTR_EXIT_INSTR_OFFSETS
	.align		4
        /*00f8*/ 	.byte	0x04, 0x1c
        /*00fa*/ 	.short	(.L_37 - .L_36)


	//   ....[0]....
.L_36:
        /*00fc*/ 	.word	0x00001190


	//   ....[1]....
        /*0100*/ 	.word	0x000011c0


	//----- nvinfo : EIATTR_REQNTID
	.align		4
.L_37:
        /*0104*/ 	.byte	0x04, 0x10
        /*0106*/ 	.short	(.L_39 - .L_38)
.L_38:
        /*0108*/ 	.word	0x00000100
        /*010c*/ 	.word	0x00000001
        /*0110*/ 	.word	0x00000001


	//----- nvinfo : EIATTR_CBANK_PARAM_SIZE
	.align		4
.L_39:
        /*0114*/ 	.byte	0x03, 0x19
        /*0116*/ 	.short	0x0050


	//----- nvinfo : EIATTR_PARAM_CBANK
	.align		4
        /*0118*/ 	.byte	0x04, 0x0a
        /*011a*/ 	.short	(.L_41 - .L_40)
	.align		4
.L_40:
        /*011c*/ 	.word	index@(.nv.constant0.matmul_kernel)
        /*0120*/ 	.short	0x0210
        /*0122*/ 	.short	0x0050


	//----- nvinfo : EIATTR_SW_WAR
	.align		4
.L_41:
        /*0124*/ 	.byte	0x04, 0x36
        /*0126*/ 	.short	(.L_43 - .L_42)
.L_42:
        /*0128*/ 	.word	0x00000008
.L_43:


//--------------------- .nv.callgraph             --------------------------
	.section	.nv.callgraph,"",@"SHT_CUDA_CALLGRAPH"
	.align	4
	.sectionentsize	8
	.align		4
        /*0000*/ 	.word	0x00000000
	.align		4
        /*0004*/ 	.word	0xffffffff
	.align		4
        /*0008*/ 	.word	0x00000000
	.align		4
        /*000c*/ 	.word	0xfffffffe
	.align		4
        /*0010*/ 	.word	0x00000000
	.align		4
        /*0014*/ 	.word	0xfffffffd
	.align		4
        /*0018*/ 	.word	0x00000000
	.align		4
        /*001c*/ 	.word	0xfffffffc


//--------------------- .text.matmul_kernel       --------------------------
	.section	.text.matmul_kernel,"ax",@progbits
	.align	128
        .global         matmul_kernel
        .type           matmul_kernel,@function
        .size           matmul_kernel,(.L_x_3 - matmul_kernel)
        .other          matmul_kernel,@"STO_CUDA_ENTRY STV_DEFAULT"
matmul_kernel:
.text.matmul_kernel:
[----:B------:R-:W-:Y:S08]  /*0000*/  LDC R1, c[0x0][0x28] ;  /* 0x00000a00ff017b82 */ /* 0x000ff00000000800 */
[----:B------:R-:W0:Y:S01]  /*0010*/  LDC.64 R10, c[0x0][0x228] ;  /* 0x00008a00ff0a7b82 */ /* 0x000e220000000a00 */
[----:B------:R-:W1:Y:S01]  /*0020*/  S2R R7, SR_CTAID.X ;  /* 0x0000000000077919 */ /* 0x000e620000002500 */
[----:B------:R-:W-:Y:S01]  /*0030*/  UMOV UR4, 0x400 ;  /* 0x0000040000047882 */ /* 0x000fe20000000000 */
[----:B------:R-:W-:-:S05]  /*0040*/  ULDC.64 UR6, c[0x0][0x208] ;  /* 0x0000820000067ab9 */ /* 0x000fca0000000a00 */
[----:B------:R-:W2:Y:S08]  /*0050*/  LDC R27, c[0x0][0x230] ;  /* 0x00008c00ff1b7b82 */ /* 0x000eb00000000800 */
[----:B------:R-:W3:Y:S01]  /*0060*/  S2UR UR5, SR_CgaCtaId ;  /* 0x00000000000579c3 */ /* 0x000ee20000008800 */
[----:B0-----:R-:W-:-:S05]  /*0070*/  VIADD R0, R11, 0xf ;  /* 0x0000000f0b007836 */ /* 0x001fca0000000000 */
[----:B------:R-:W-:Y:S01]  /*0080*/  SHF.R.S32.HI R3, RZ, 0x1f, R0 ;  /* 0x0000001fff037819 */ /* 0x000fe20000011400 */
[----:B--2---:R-:W-:-:S03]  /*0090*/  VIADD R27, R27, 0x1f ;  /* 0x0000001f1b1b7836 */ /* 0x004fc60000000000 */
[----:B------:R-:W-:Y:S02]  /*00a0*/  LEA.HI R3, R3, R0, RZ, 0x4 ;  /* 0x0000000003037211 */ /* 0x000fe400078f20ff */
[----:B-1----:R-:W-:Y:S02]  /*00b0*/  IABS R8, R7 ;  /* 0x0000000700087213 */ /* 0x002fe40000000000 */
[----:B------:R-:W-:Y:S01]  /*00c0*/  SHF.R.S32.HI R0, RZ, 0x4, R3 ;  /* 0x00000004ff007819 */ /* 0x000fe20000011403 */
[----:B---3--:R-:W-:-:S04]  /*00d0*/  ULEA UR4, UR5, UR4, 0x18 ;  /* 0x0000000405047291 */ /* 0x008fc8000f8ec03f */
[----:B------:R-:W-:-:S05]  /*00e0*/  IMAD.SHL.U32 R0, R0, 0x8, RZ ;  /* 0x0000000800007824 */ /* 0x000fca00078e00ff */
[-C--:B------:R-:W-:Y:S02]  /*00f0*/  IABS R5, R0.reuse ;  /* 0x0000000000057213 */ /* 0x080fe40000000000 */
[----:B------:R-:W-:Y:S02]  /*0100*/  IABS R12, R0 ;  /* 0x00000000000c7213 */ /* 0x000fe40000000000 */
[----:B------:R-:W0:Y:S08]  /*0110*/  I2F.RP R4, R5 ;  /* 0x0000000500047306 */ /* 0x000e300000209400 */
[----:B0-----:R-:W0:Y:S02]  /*0120*/  MUFU.RCP R4, R4 ;  /* 0x0000000400047308 */ /* 0x001e240000001000 */
[----:B0-----:R-:W-:-:S02]  /*0130*/  VIADD R2, R4, 0xffffffe ;  /* 0x0ffffffe04027836 */ /* 0x001fc40000000000 */
[----:B------:R-:W-:-:S04]  /*0140*/  IMAD.MOV R4, RZ, RZ, -R12 ;  /* 0x000000ffff047224 */ /* 0x000fc800078e0a0c */
[----:B------:R0:W1:Y:S02]  /*0150*/  F2I.FTZ.U32.TRUNC.NTZ R3, R2 ;  /* 0x0000000200037305 */ /* 0x000064000021f000 */
[----:B0-----:R-:W-:Y:S02]  /*0160*/  IMAD.MOV.U32 R2, RZ, RZ, RZ ;  /* 0x000000ffff027224 */ /* 0x001fe400078e00ff */
[----:B-1----:R-:W-:-:S04]  /*0170*/  IMAD.MOV R6, RZ, RZ, -R3 ;  /* 0x000000ffff067224 */ /* 0x002fc800078e0a03 */
[----:B------:R-:W-:Y:S02]  /*0180*/  IMAD R9, R6, R5, RZ ;  /* 0x0000000506097224 */ /* 0x000fe400078e02ff */
[----:B------:R-:W-:Y:S02]  /*0190*/  IMAD.MOV.U32 R6, RZ, RZ, R8 ;  /* 0x000000ffff067224 */ /* 0x000fe400078e0008 */
[----:B------:R-:W-:-:S06]  /*01a0*/  IMAD.HI.U32 R3, R3, R9, R2 ;  /* 0x0000000903037227 */ /* 0x000fcc00078e0002 */
[----:B------:R-:W-:-:S04]  /*01b0*/  IMAD.HI.U32 R3, R3, R6, RZ ;  /* 0x0000000603037227 */ /* 0x000fc800078e00ff */
[----:B------:R-:W-:-:S05]  /*01c0*/  IMAD R2, R3, R4, R6 ;  /* 0x0000000403027224 */ /* 0x000fca00078e0206 */
[----:B------:R-:W-:-:S13]  /*01d0*/  ISETP.GT.U32.AND P1, PT, R5, R2, PT ;  /* 0x000000020500720c */ /* 0x000fda0003f24070 */
[----:B------:R-:W-:Y:S02]  /*01e0*/  @!P1 IMAD.IADD R2, R2, 0x1, -R5 ;  /* 0x0000000102029824 */ /* 0x000fe400078e0a05 */
[----:B------:R-:W-:Y:S01]  /*01f0*/  @!P1 VIADD R3, R3, 0x1 ;  /* 0x0000000103039836 */ /* 0x000fe20000000000 */
[----:B------:R-:W-:Y:S02]  /*0200*/  ISETP.NE.AND P1, PT, R0, RZ, PT ;  /* 0x000000ff0000720c */ /* 0x000fe40003f25270 */
[----:B------:R-:W-:Y:S02]  /*0210*/  ISETP.GE.U32.AND P0, PT, R2, R5, PT ;  /* 0x000000050200720c */ /* 0x000fe40003f06070 */
[----:B------:R-:W-:-:S04]  /*0220*/  LOP3.LUT R2, R7, R0, RZ, 0x3c, !PT ;  /* 0x0000000007027212 */ /* 0x000fc800078e3cff */
[----:B------:R-:W-:Y:S01]  /*0230*/  ISETP.GE.AND P2, PT, R2, RZ, PT ;  /* 0x000000ff0200720c */ /* 0x000fe20003f46270 */
[----:B------:R-:W-:-:S06]  /*0240*/  VIADD R2, R10, 0xf ;  /* 0x0000000f0a027836 */ /* 0x000fcc0000000000 */
[----:B------:R-:W-:-:S04]  /*0250*/  @P0 VIADD R3, R3, 0x1 ;  /* 0x0000000103030836 */ /* 0x000fc80000000000 */
[----:B------:R-:W-:Y:S01]  /*0260*/  IMAD.MOV.U32 R4, RZ, RZ, R3 ;  /* 0x000000ffff047224 */ /* 0x000fe200078e0003 */
[----:B------:R-:W-:-:S03]  /*0270*/  SHF.R.S32.HI R3, RZ, 0x1f, R2 ;  /* 0x0000001fff037819 */ /* 0x000fc60000011402 */
[----:B------:R-:W-:Y:S01]  /*0280*/  @!P2 IMAD.MOV R4, RZ, RZ, -R4 ;  /* 0x000000ffff04a224 */ /* 0x000fe200078e0a04 */
[----:B------:R-:W-:Y:S02]  /*0290*/  @!P1 LOP3.LUT R4, RZ, R0, RZ, 0x33, !PT ;  /* 0x00000000ff049212 */ /* 0x000fe400078e33ff */
[----:B------:R-:W-:-:S03]  /*02a0*/  LEA.HI R3, R3, R2, RZ, 0x4 ;  /* 0x0000000203037211 */ /* 0x000fc600078f20ff */
[----:B------:R-:W-:Y:S02]  /*02b0*/  IMAD.SHL.U32 R6, R4, 0x8, RZ ;  /* 0x0000000804067824 */ /* 0x000fe400078e00ff */
[----:B------:R-:W-:-:S03]  /*02c0*/  IMAD.MOV R4, RZ, RZ, -R4 ;  /* 0x000000ffff047224 */ /* 0x000fc600078e0a04 */
[----:B------:R-:W-:Y:S01]  /*02d0*/  LEA.HI.SX32 R3, R3, -R6, 0x1c ;  /* 0x8000000603037211 */ /* 0x000fe200078fe2ff */
[----:B------:R-:W-:-:S03]  /*02e0*/  IMAD R4, R0, R4, R7 ;  /* 0x0000000400047224 */ /* 0x000fc600078e0207 */
[----:B------:R-:W-:-:S04]  /*02f0*/  VIMNMX R13, R3, 0x8, PT ;  /* 0x00000008030d7848 */ /* 0x000fc80003fe0100 */
[-C--:B------:R-:W-:Y:S02]  /*0300*/  IABS R9, R13.reuse ;  /* 0x0000000d00097213 */ /* 0x080fe40000000000 */
[----:B------:R-:W-:Y:S02]  /*0310*/  IABS R12, R13 ;  /* 0x0000000d000c7213 */ /* 0x000fe40000000000 */
[----:B------:R-:W0:Y:S08]  /*0320*/  I2F.RP R5, R9 ;  /* 0x0000000900057306 */ /* 0x000e300000209400 */
[----:B0-----:R-:W0:Y:S02]  /*0330*/  MUFU.RCP R5, R5 ;  /* 0x0000000500057308 */ /* 0x001e240000001000 */
[----:B0-----:R-:W-:-:S06]  /*0340*/  VIADD R2, R5, 0xffffffe ;  /* 0x0ffffffe05027836 */ /* 0x001fcc0000000000 */
[----:B------:R0:W1:Y:S02]  /*0350*/  F2I.FTZ.U32.TRUNC.NTZ R3, R2 ;  /* 0x0000000200037305 */ /* 0x000064000021f000 */
[----:B0-----:R-:W-:Y:S02]  /*0360*/  IMAD.MOV.U32 R2, RZ, RZ, RZ ;  /* 0x000000ffff027224 */ /* 0x001fe400078e00ff */
[----:B-1----:R-:W-:-:S04]  /*0370*/  IMAD.MOV R8, RZ, RZ, -R3 ;  /* 0x000000ffff087224 */ /* 0x002fc800078e0a03 */
[----:B------:R-:W-:Y:S01]  /*0380*/  IMAD.MOV.U32 R0, RZ, RZ, R8 ;  /* 0x000000ffff007224 */ /* 0x000fe200078e0008 */
[----:B------:R-:W-:-:S03]  /*0390*/  IABS R8, R4 ;  /* 0x0000000400087213 */ /* 0x000fc60000000000 */
[----:B------:R-:W-:Y:S02]  /*03a0*/  IMAD R7, R0, R9, RZ ;  /* 0x0000000900077224 */ /* 0x000fe400078e02ff */
[----:B------:R-:W-:Y:S02]  /*03b0*/  IMAD.MOV.U32 R0, RZ, RZ, R8 ;  /* 0x000000ffff007224 */ /* 0x000fe400078e0008 */
[----:B------:R-:W-:-:S04]  /*03c0*/  IMAD.HI.U32 R3, R3, R7, R2 ;  /* 0x0000000703037227 */ /* 0x000fc800078e0002 */
[----:B------:R-:W-:Y:S02]  /*03d0*/  IMAD.MOV R2, RZ, RZ, -R12 ;  /* 0x000000ffff027224 */ /* 0x000fe400078e0a0c */
        /* <DEDUP_REMOVED lines=8> */
[----:B------:R-:W-:Y:S02]  /*0460*/  ISETP.GE.AND P2, PT, R0, RZ, PT ;  /* 0x000000ff0000720c */ /* 0x000fe40003f46270 */
[----:B------:R-:W0:Y:S05]  /*0470*/  S2R R0, SR_TID.X ;  /* 0x0000000000007919 */ /* 0x000e2a0000002100 */
[----:B------:R-:W-:Y:S01]  /*0480*/  @P0 VIADD R3, R3, 0x1 ;  /* 0x0000000103030836 */ /* 0x000fe20000000000 */
[----:B------:R-:W-:-:S05]  /*0490*/  ISETP.GT.AND P0, PT, R27, 0x1f, PT ;  /* 0x0000001f1b00780c */ /* 0x000fca0003f04270 */
[----:B------:R-:W-:Y:S01]  /*04a0*/  @!P2 IMAD.MOV R3, RZ, RZ, -R3 ;  /* 0x000000ffff03a224 */ /* 0x000fe200078e0a03 */
[----:B------:R-:W-:-:S05]  /*04b0*/  @!P1 LOP3.LUT R3, RZ, R13, RZ, 0x33, !PT ;  /* 0x0000000dff039212 */ /* 0x000fca00078e33ff */
[----:B------:R-:W-:Y:S02]  /*04c0*/  IMAD.MOV R2, RZ, RZ, -R3 ;  /* 0x000000ffff027224 */ /* 0x000fe400078e0a03 */
[----:B------:R-:W-:Y:S02]  /*04d0*/  @!P0 PRMT R12, RZ, 0x7610, R12 ;  /* 0x00007610ff0c8816 */ /* 0x000fe4000000000c */
[----:B------:R-:W-:Y:S01]  /*04e0*/  IMAD R2, R13, R2, R4 ;  /* 0x000000020d027224 */ /* 0x000fe200078e0204 */
[----:B------:R-:W-:Y:S02]  /*04f0*/  @!P0 PRMT R14, RZ, 0x7610, R14 ;  /* 0x00007610ff0e8816 */ /* 0x000fe4000000000e */
[----:B------:R-:W-:Y:S01]  /*0500*/  @!P0 PRMT R12, R12, 0x5410, RZ ;  /* 0x000054100c0c8816 */ /* 0x000fe200000000ff */
[----:B------:R-:W-:Y:S01]  /*0510*/  IMAD.IADD R2, R6, 0x1, R2 ;  /* 0x0000000106027824 */ /* 0x000fe200078e0202 */
[----:B------:R-:W-:Y:S02]  /*0520*/  @!P0 PRMT R14, R14, 0x5410, RZ ;  /* 0x000054100e0e8816 */ /* 0x000fe400000000ff */
[C---:B0-----:R-:W-:Y:S01]  /*0530*/  LOP3.LUT R5, R0.reuse, 0xf, RZ, 0xc0, !PT ;  /* 0x0000000f00057812 */ /* 0x041fe200078ec0ff */
[C---:B------:R-:W-:Y:S01]  /*0540*/  @!P0 IMAD.SHL.U32 R6, R0.reuse, 0x20, RZ ;  /* 0x0000002000068824 */ /* 0x040fe200078e00ff */
[----:B------:R-:W-:Y:S01]  /*0550*/  SHF.R.U32.HI R32, RZ, 0x4, R0 ;  /* 0x00000004ff207819 */ /* 0x000fe20000011600 */
[C---:B------:R-:W-:Y:S01]  /*0560*/  @!P0 IMAD.SHL.U32 R7, R0.reuse, 0x10, RZ ;  /* 0x0000001000078824 */ /* 0x040fe200078e00ff */
[----:B------:R-:W-:Y:S01]  /*0570*/  LOP3.LUT R31, R0, 0x1f, RZ, 0xc0, !PT ;  /* 0x0000001f001f7812 */ /* 0x000fe200078ec0ff */
[----:B------:R-:W-:Y:S01]  /*0580*/  IMAD R20, R2, 0x10, R5 ;  /* 0x0000001002147824 */ /* 0x000fe200078e0205 */
[----:B------:R-:W-:Y:S01]  /*0590*/  SGXT.U32 R32, R32, 0x4 ;  /* 0x000000042020781a */ /* 0x000fe20000000000 */
[----:B------:R-:W-:Y:S01]  /*05a0*/  IMAD.SHL.U32 R5, R3, 0x10, RZ ;  /* 0x0000001003057824 */ /* 0x000fe200078e00ff */
[----:B------:R-:W-:Y:S01]  /*05b0*/  @!P0 LOP3.LUT R6, R6, 0x60, RZ, 0xc0, !PT ;  /* 0x0000006006068812 */ /* 0x000fe200078ec0ff */
[----:B------:R-:W-:Y:S06]  /*05c0*/  @!P0 BRA `(.L_x_0) ;  /* 0x0000000800548947 */ /* 0x000fec0003800000 */
[----:B------:R-:W-:Y:S01]  /*05d0*/  IABS R13, R11 ;  /* 0x0000000b000d7213 */ /* 0x000fe20000000000 */
[----:B------:R-:W-:Y:S01]  /*05e0*/  IMAD.SHL.U32 R18, R0, 0x8, RZ ;  /* 0x0000000800127824 */ /* 0x000fe200078e00ff */
[----:B------:R-:W-:Y:S01]  /*05f0*/  IABS R12, R10 ;  /* 0x0000000a000c7213 */ /* 0x000fe20000000000 */
[----:B------:R-:W-:Y:S01]  /*0600*/  ULDC.64 UR8, c[0x0][0x218] ;  /* 0x0000860000087ab9 */ /* 0x000fe20000000a00 */
[----:B------:R-:W0:Y:S01]  /*0610*/  I2F.RP R3, R13 ;  /* 0x0000000d00037306 */ /* 0x000e220000209400 */
[----:B------:R-:W-:Y:S01]  /*0620*/  SHF.R.U32.HI R2, RZ, 0x5, R0 ;  /* 0x00000005ff027819 */ /* 0x000fe20000011600 */
[----:B------:R-:W-:Y:S01]  /*0630*/  ULDC.64 UR10, c[0x0][0x210] ;  /* 0x00008400000a7ab9 */ /* 0x000fe20000000a00 */
[----:B------:R-:W-:Y:S01]  /*0640*/  LOP3.LUT R30, R32, 0x10, RZ, 0xfc, !PT ;  /* 0x00000010201e7812 */ /* 0x000fe200078efcff */
[----:B------:R-:W-:Y:S01]  /*0650*/  ULDC UR5, c[0x0][0x240] ;  /* 0x0000900000057ab9 */ /* 0x000fe20000000800 */
[----:B------:R-:W-:-:S03]  /*0660*/  SGXT.U32 R2, R2, 0x3 ;  /* 0x000000030202781a */ /* 0x000fc60000000000 */
[----:B------:R-:W1:Y:S01]  /*0670*/  I2F.RP R4, R12 ;  /* 0x0000000c00047306 */ /* 0x000e620000209400 */
[----:B------:R-:W-:-:S07]  /*0680*/  LOP3.LUT R2, R5, R2, RZ, 0xfc, !PT ;  /* 0x0000000205027212 */ /* 0x000fce00078efcff */
[----:B0-----:R-:W0:Y:S08]  /*0690*/  MUFU.RCP R3, R3 ;  /* 0x0000000300037308 */ /* 0x001e300000001000 */
[----:B-1----:R-:W1:Y:S01]  /*06a0*/  MUFU.RCP R4, R4 ;  /* 0x0000000400047308 */ /* 0x002e620000001000 */
[----:B0-----:R-:W-:Y:S01]  /*06b0*/  VIADD R6, R3, 0xffffffe ;  /* 0x0ffffffe03067836 */ /* 0x001fe20000000000 */
[----:B------:R-:W-:-:S06]  /*06c0*/  LOP3.LUT R3, R2, 0x8, RZ, 0xfc, !PT ;  /* 0x0000000802037812 */ /* 0x000fcc00078efcff */
[----:B------:R0:W2:Y:S01]  /*06d0*/  F2I.FTZ.U32.TRUNC.NTZ R7, R6 ;  /* 0x0000000600077305 */ /* 0x0000a2000021f000 */
[----:B------:R-:W-:Y:S02]  /*06e0*/  IABS R16, R3 ;  /* 0x0000000300107213 */ /* 0x000fe40000000000 */
[----:B------:R-:W-:Y:S01]  /*06f0*/  ISETP.GE.AND P0, PT, R3, RZ, PT ;  /* 0x000000ff0300720c */ /* 0x000fe20003f06270 */
[----:B-1----:R-:W-:Y:S01]  /*0700*/  VIADD R8, R4, 0xffffffe ;  /* 0x0ffffffe04087836 */ /* 0x002fe20000000000 */
[----:B------:R-:W-:Y:S02]  /*0710*/  SHF.R.S32.HI R4, RZ, 0x1f, R27 ;  /* 0x0000001fff047819 */ /* 0x000fe4000001141b */
[----:B------:R-:W-:Y:S01]  /*0720*/  SHF.R.S32.HI R3, RZ, 0x6, R0 ;  /* 0x00000006ff037819 */ /* 0x000fe20000011400 */
[----:B------:R1:W3:Y:S01]  /*0730*/  F2I.FTZ.U32.TRUNC.NTZ R9, R8 ;  /* 0x0000000800097305 */ /* 0x0002e2000021f000 */
[----:B0-----:R-:W-:Y:S01]  /*0740*/  IMAD.MOV.U32 R6, RZ, RZ, RZ ;  /* 0x000000ffff067224 */ /* 0x001fe200078e00ff */
[----:B------:R-:W-:Y:S01]  /*0750*/  LEA.HI R27, R4, R27, RZ, 0x5 ;  /* 0x0000001b041b7211 */ /* 0x000fe200078f28ff */
[----:B------:R-:W-:-:S03]  /*0760*/  IMAD.SHL.U32 R4, R0, 0x40, RZ ;  /* 0x0000004000047824 */ /* 0x000fc600078e00ff */
[----:B------:R-:W-:Y:S01]  /*0770*/  SHF.R.S32.HI R27, RZ, 0x5, R27 ;  /* 0x00000005ff1b7819 */ /* 0x000fe2000001141b */
[----:B--2---:R-:W-:Y:S02]  /*0780*/  IMAD.MOV R14, RZ, RZ, -R7 ;  /* 0x000000ffff0e7224 */ /* 0x004fe400078e0a07 */
[----:B-1----:R-:W-:Y:S02]  /*0790*/  IMAD.MOV.U32 R8, RZ, RZ, RZ ;  /* 0x000000ffff087224 */ /* 0x002fe400078e00ff */
[----:B------:R-:W-:Y:S01]  /*07a0*/  IMAD R15, R14, R13, RZ ;  /* 0x0000000d0e0f7224 */ /* 0x000fe200078e02ff */
[----:B------:R-:W-:Y:S01]  /*07b0*/  IABS R14, R2 ;  /* 0x00000002000e7213 */ /* 0x000fe20000000000 */
[----:B---3--:R-:W-:Y:S02]  /*07c0*/  IMAD.MOV R17, RZ, RZ, -R9 ;  /* 0x000000ffff117224 */ /* 0x008fe400078e0a09 */
[----:B------:R-:W-:Y:S01]  /*07d0*/  IMAD.HI.U32 R6, R7, R15, R6 ;  /* 0x0000000f07067227 */ /* 0x000fe200078e0006 */
[----:B------:R-:W-:-:S03]  /*07e0*/  IABS R15, R20 ;  /* 0x00000014000f7213 */ /* 0x000fc60000000000 */
[----:B------:R-:W-:Y:S02]  /*07f0*/  IMAD R7, R17, R12, RZ ;  /* 0x0000000c11077224 */ /* 0x000fe400078e02ff */
[----:B------:R-:W-:Y:S02]  /*0800*/  IMAD.SHL.U32 R17, R0, 0x2, RZ ;  /* 0x0000000200117824 */ /* 0x000fe400078e00ff */
[----:B------:R-:W-:Y:S01]  /*0810*/  IMAD.HI.U32 R8, R9, R7, R8 ;  /* 0x0000000709087227 */ /* 0x000fe200078e0008 */
[----:B------:R-:W-:Y:S02]  /*0820*/  SHF.R.U32.HI R9, RZ, 0x2, R0 ;  /* 0x00000002ff097819 */ /* 0x000fe40000011600 */
[----:B------:R-:W-:Y:S01]  /*0830*/  LOP3.LUT R21, R18, 0x30, R17, 0x48, !PT ;  /* 0x0000003012157812 */ /* 0x000fe200078e4811 */
[----:B------:R-:W-:-:S04]  /*0840*/  IMAD.HI.U32 R7, R6, R16, RZ ;  /* 0x0000001006077227 */ /* 0x000fc800078e00ff */
[----:B------:R-:W-:-:S04]  /*0850*/  IMAD.HI.U32 R6, R6, R14, RZ ;  /* 0x0000000e06067227 */ /* 0x000fc800078e00ff */
[----:B------:R-:W-:Y:S02]  /*0860*/  IMAD.MOV R7, RZ, RZ, -R7 ;  /* 0x000000ffff077224 */ /* 0x000fe400078e0a07 */
[----:B------:R-:W-:-:S04]  /*0870*/  IMAD.HI.U32 R8, R8, R15, RZ ;  /* 0x0000000f08087227 */ /* 0x000fc800078e00ff */
[----:B------:R-:W-:Y:S02]  /*0880*/  IMAD.MOV R6, RZ, RZ, -R6 ;  /* 0x000000ffff067224 */ /* 0x000fe400078e0a06 */
[C---:B------:R-:W-:Y:S02]  /*0890*/  IMAD R16, R13.reuse, R7, R16 ;  /* 0x000000070d107224 */ /* 0x040fe400078e0210 */
[----:B------:R-:W-:Y:S02]  /*08a0*/  IMAD.MOV R8, RZ, RZ, -R8 ;  /* 0x000000ffff087224 */ /* 0x000fe400078e0a08 */
[C---:B------:R-:W-:Y:S01]  /*08b0*/  IMAD R14, R13.reuse, R6, R14 ;  /* 0x000000060d0e7224 */ /* 0x040fe200078e020e */
[C---:B------:R-:W-:Y:S01]  /*08c0*/  ISETP.GT.U32.AND P1, PT, R13.reuse, R16, PT ;  /* 0x000000100d00720c */ /* 0x040fe20003f24070 */
[----:B------:R-:W-:Y:S01]  /*08d0*/  IMAD R15, R12, R8, R15 ;  /* 0x000000080c0f7224 */ /* 0x000fe200078e020f */
[----:B------:R-:W-:Y:S01]  /*08e0*/  LOP3.LUT R6, R4, 0x1c0, RZ, 0xc0, !PT ;  /* 0x000001c004067812 */ /* 0x000fe200078ec0ff */
[----:B------:R-:W-:Y:S01]  /*08f0*/  IMAD.SHL.U32 R7, R0, 0x10, RZ ;  /* 0x0000001000077824 */ /* 0x000fe200078e00ff */
[----:B------:R-:W-:Y:S01]  /*0900*/  ISETP.GT.U32.AND P2, PT, R13, R14, PT ;  /* 0x0000000e0d00720c */ /* 0x000fe20003f44070 */
[----:B------:R-:W0:Y:S01]  /*0910*/  LDC R8, c[0x0][0x23c] ;  /* 0x00008f00ff087b82 */ /* 0x000e220000000800 */
[----:B------:R-:W-:-:S02]  /*0920*/  ISETP.GT.U32.AND P3, PT, R12, R15, PT ;  /* 0x0000000f0c00720c */ /* 0x000fc40003f64070 */
[----:B------:R-:W-:Y:S02]  /*0930*/  LOP3.LUT R4, R17, 0x1fe, RZ, 0xc0, !PT ;  /* 0x000001fe11047812 */ /* 0x000fe400078ec0ff */
[----:B------:R-:W-:Y:S02]  /*0940*/  LOP3.LUT R19, R7, 0x200, RZ, 0xc0, !PT ;  /* 0x0000020007137812 */ /* 0x000fe400078ec0ff */
[----:B------:R-:W-:Y:S01]  /*0950*/  LOP3.LUT R4, R4, 0x30, R9, 0x78, !PT ;  /* 0x0000003004047812 */ /* 0x000fe200078e7809 */
[--C-:B------:R-:W-:Y:S01]  /*0960*/  @!P1 IMAD.IADD R16, R16, 0x1, -R13.reuse ;  /* 0x0000000110109824 */ /* 0x100fe200078e0a0d */
[----:B------:R-:W-:Y:S02]  /*0970*/  SHF.R.S32.HI R9, RZ, 0x2, R0 ;  /* 0x00000002ff097819 */ /* 0x000fe40000011400 */
[----:B------:R-:W-:Y:S01]  /*0980*/  IADD3 R24, R19, UR4, R6 ;  /* 0x0000000413187c10 */ /* 0x000fe2000fffe006 */
[----:B------:R-:W-:Y:S01]  /*0990*/  @!P2 IMAD.IADD R14, R14, 0x1, -R13 ;  /* 0x000000010e0ea824 */ /* 0x000fe200078e0a0d */
[----:B------:R-:W-:Y:S01]  /*09a0*/  ISETP.GT.U32.AND P2, PT, R13, R16, PT ;  /* 0x000000100d00720c */ /* 0x000fe20003f44070 */
[----:B------:R-:W-:Y:S01]  /*09b0*/  @!P3 IMAD.IADD R15, R15, 0x1, -R12 ;  /* 0x000000010f0fb824 */ /* 0x000fe200078e0a0c */
[----:B------:R-:W-:Y:S01]  /*09c0*/  ISETP.GE.AND P1, PT, R2, RZ, PT ;  /* 0x000000ff0200720c */ /* 0x000fe20003f26270 */
[----:B------:R-:W-:Y:S01]  /*09d0*/  IMAD.SHL.U32 R6, R0, 0x20, RZ ;  /* 0x0000002000067824 */ /* 0x000fe200078e00ff */
[----:B------:R-:W-:Y:S01]  /*09e0*/  ISETP.GT.U32.AND P3, PT, R13, R14, PT ;  /* 0x0000000e0d00720c */ /* 0x000fe20003f64070 */
[----:B------:R-:W-:Y:S01]  /*09f0*/  IMAD.IADD R2, R21, 0x1, R24 ;  /* 0x0000000115027824 */ /* 0x000fe200078e0218 */
[----:B------:R-:W-:-:S02]  /*0a00*/  SGXT R0, R3, 0x1 ;  /* 0x000000010300781a */ /* 0x000fc40000000200 */
[----:B------:R-:W-:Y:S02]  /*0a10*/  SGXT R3, R9, 0x1 ;  /* 0x000000010903781a */ /* 0x000fe40000000200 */
[----:B------:R-:W1:Y:S01]  /*0a20*/  LDC R9, c[0x0][0x238] ;  /* 0x00008e00ff097b82 */ /* 0x000e620000000800 */
[----:B------:R-:W-:Y:S01]  /*0a30*/  ISETP.GT.U32.AND P4, PT, R12, R15, PT ;  /* 0x0000000f0c00720c */ /* 0x000fe20003f84070 */
[----:B0-----:R-:W-:Y:S01]  /*0a40*/  IMAD R35, R31, R8, RZ ;  /* 0x000000081f237224 */ /* 0x001fe200078e02ff */
[----:B------:R-:W-:Y:S01]  /*0a50*/  LOP3.LUT R6, R6, 0x60, RZ, 0xc0, !PT ;  /* 0x0000006006067812 */ /* 0x000fe200078ec0ff */
[--C-:B------:R-:W-:Y:S01]  /*0a60*/  @!P2 IMAD.IADD R16, R16, 0x1, -R13.reuse ;  /* 0x000000011010a824 */ /* 0x100fe200078e0a0d */
[----:B------:R-:W-:Y:S01]  /*0a70*/  ISETP.NE.AND P2, PT, R11, RZ, PT ;  /* 0x000000ff0b00720c */ /* 0x000fe20003f45270 */
[----:B------:R-:W-:Y:S01]  /*0a80*/  IMAD.SHL.U32 R25, R8, 0x20, RZ ;  /* 0x0000002008197824 */ /* 0x000fe200078e00ff */
[----:B------:R-:W-:Y:S01]  /*0a90*/  LOP3.LUT R11, RZ, R11, RZ, 0x33, !PT ;  /* 0x0000000bff0b7212 */ /* 0x000fe200078e33ff */
[----:B------:R-:W-:Y:S01]  /*0aa0*/  @!P3 IMAD.IADD R14, R14, 0x1, -R13 ;  /* 0x000000010e0eb824 */ /* 0x000fe200078e0a0d */
[----:B------:R-:W-:Y:S01]  /*0ab0*/  ISETP.GE.AND P3, PT, R20, RZ, PT ;  /* 0x000000ff1400720c */ /* 0x000fe20003f66270 */
[----:B------:R-:W-:Y:S01]  /*0ac0*/  @!P0 IMAD.MOV R16, RZ, RZ, -R16 ;  /* 0x000000ffff108224 */ /* 0x000fe200078e0a10 */
[----:B------:R-:W-:Y:S01]  /*0ad0*/  ISETP.NE.AND P0, PT, R10, RZ, PT ;  /* 0x000000ff0a00720c */ /* 0x000fe20003f05270 */
[----:B------:R-:W-:Y:S01]  /*0ae0*/  @!P1 IMAD.MOV R14, RZ, RZ, -R14 ;  /* 0x000000ffff0e9224 */ /* 0x000fe200078e0a0e */
[----:B------:R-:W-:Y:S01]  /*0af0*/  LOP3.LUT R22, R6, 0x90, R3, 0xf8, !PT ;  /* 0x0000009006167812 */ /* 0x000fe200078ef803 */
[----:B------:R-:W-:Y:S01]  /*0b00*/  @!P4 IMAD.IADD R15, R15, 0x1, -R12 ;  /* 0x000000010f0fc824 */ /* 0x000fe200078e0a0c */
[----:B------:R-:W-:-:S02]  /*0b10*/  SEL R28, R11, R16, !P2 ;  /* 0x000000100b1c7207 */ /* 0x000fc40005000000 */
[----:B------:R-:W-:Y:S02]  /*0b20*/  CS2R R12, SRZ ;  /* 0x00000000000c7805 */ /* 0x000fe4000001ff00 */
[----:B------:R-:W-:Y:S01]  /*0b30*/  SEL R29, R11, R14, !P2 ;  /* 0x0000000e0b1d7207 */ /* 0x000fe20005000000 */
[----:B------:R-:W-:Y:S01]  /*0b40*/  IMAD.MOV.U32 R11, RZ, RZ, R15 ;  /* 0x000000ffff0b7224 */ /* 0x000fe200078e000f */
[----:B------:R-:W-:Y:S01]  /*0b50*/  LEA R34, P1, R35, UR8, 0x1 ;  /* 0x0000000823227c11 */ /* 0x000fe2000f8208ff */
[----:B------:R-:W-:Y:S01]  /*0b60*/  ULDC UR8, c[0x0][0x234] ;  /* 0x00008d0000087ab9 */ /* 0x000fe20000000800 */
[----:B------:R-:W-:Y:S01]  /*0b70*/  LOP3.LUT R0, R0, 0x90, RZ, 0xc0, !PT ;  /* 0x0000009000007812 */ /* 0x000fe200078ec0ff */
[----:B------:R-:W-:Y:S01]  /*0b80*/  @!P3 IMAD.MOV R11, RZ, RZ, -R11 ;  /* 0x000000ffff0bb224 */ /* 0x000fe200078e0a0b */
[----:B------:R-:W-:Y:S01]  /*0b90*/  LOP3.LUT R19, R22, 0x10, R17, 0x78, !PT ;  /* 0x0000001016137812 */ /* 0x000fe200078e7811 */
[-C--:B-1----:R-:W-:Y:S01]  /*0ba0*/  IMAD R23, R30, R9.reuse, RZ ;  /* 0x000000091e177224 */ /* 0x082fe200078e02ff */
[----:B------:R-:W-:Y:S01]  /*0bb0*/  @!P0 LOP3.LUT R11, RZ, R10, RZ, 0x33, !PT ;  /* 0x0000000aff0b8212 */ /* 0x000fe200078e33ff */
[----:B------:R-:W-:Y:S01]  /*0bc0*/  IMAD R24, R32, R9, RZ ;  /* 0x0000000920187224 */ /* 0x000fe200078e02ff */
[----:B------:R-:W-:-:S02]  /*0bd0*/  LOP3.LUT R18, R7, 0x100, RZ, 0xc0, !PT ;  /* 0x0000010007127812 */ /* 0x000fc400078ec0ff */
[----:B------:R-:W-:Y:S02]  /*0be0*/  CS2R R14, SRZ ;  /* 0x00000000000e7805 */ /* 0x000fe4000001ff00 */
[----:B------:R-:W-:Y:S01]  /*0bf0*/  LEA R21, P2, R23, UR10, 0x1 ;  /* 0x0000000a17157c11 */ /* 0x000fe2000f8408ff */
[----:B------:R-:W-:Y:S01]  /*0c00*/  IMAD R11, R11, UR8, RZ ;  /* 0x000000080b0b7c24 */ /* 0x000fe2000f8e02ff */
[----:B------:R-:W-:Y:S01]  /*0c10*/  LEA R22, P3, R24, UR10, 0x1 ;  /* 0x0000000a18167c11 */ /* 0x000fe2000f8608ff */
[----:B------:R-:W-:Y:S01]  /*0c20*/  IMAD.SHL.U32 R26, R9, 0x20, RZ ;  /* 0x00000020091a7824 */ /* 0x000fe200078e00ff */
[----:B------:R-:W-:Y:S01]  /*0c30*/  LOP3.LUT R3, R0, 0x17e, R17, 0x78, !PT ;  /* 0x0000017e00037812 */ /* 0x000fe200078e7811 */
[----:B------:R-:W-:Y:S01]  /*0c40*/  IMAD.WIDE R36, R11, 0x2, RZ ;  /* 0x000000020b247825 */ /* 0x000fe200078e02ff */
[----:B------:R-:W-:Y:S02]  /*0c50*/  IADD3 R0, R19, UR4, R18 ;  /* 0x0000000413007c10 */ /* 0x000fe4000fffe012 */
[----:B------:R-:W-:Y:S01]  /*0c60*/  LEA.HI.X.SX32 R35, R35, UR9, 0x1, P1 ;  /* 0x0000000923237c11 */ /* 0x000fe200088f0eff */
[----:B------:R-:W-:Y:S01]  /*0c70*/  IMAD R28, R28, UR5, RZ ;  /* 0x000000051c1c7c24 */ /* 0x000fe2000f8e02ff */
[----:B------:R-:W-:Y:S01]  /*0c80*/  LEA.HI.X.SX32 R23, R23, UR11, 0x1, P2 ;  /* 0x0000000b17177c11 */ /* 0x000fe200090f0eff */
[----:B------:R-:W-:Y:S01]  /*0c90*/  IMAD R29, R29, UR5, RZ ;  /* 0x000000051d1d7c24 */ /* 0x000fe2000f8e02ff */
[----:B------:R-:W-:Y:S01]  /*0ca0*/  LEA.HI.X.SX32 R24, R24, UR11, 0x1, P3 ;  /* 0x0000000b18187c11 */ /* 0x000fe200098f0eff */
[----:B------:R-:W-:-:S06]  /*0cb0*/  ULDC UR5, c[0x0][0x230] ;  /* 0x00008c0000057ab9 */ /* 0x000fcc0000000800 */
.L_x_1:
[----:B------:R-:W-:Y:S02]  /*0cc0*/  IADD3 R10, P1, R36, R21, RZ ;  /* 0x00000015240a7210 */ /* 0x000fe40007f3e0ff */
[----:B------:R-:W-:Y:S02]  /*0cd0*/  ISETP.GE.AND P2, PT, R30, UR5, PT ;  /* 0x000000051e007c0c */ /* 0x000fe4000bf46270 */
[----:B------:R-:W-:Y:S01]  /*0ce0*/  ISETP.GE.AND P0, PT, R32, UR5, PT ;  /* 0x0000000520007c0c */ /* 0x000fe2000bf06270 */
[C---:B------:R-:W-:Y:S01]  /*0cf0*/  IMAD.X R11, R37.reuse, 0x1, R23, P1 ;  /* 0x00000001250b7824 */ /* 0x040fe200008e0617 */
[----:B------:R-:W-:Y:S02]  /*0d00*/  IADD3 R16, P1, R36, R22, RZ ;  /* 0x0000001624107210 */ /* 0x000fe40007f3e0ff */
[----:B------:R-:W-:Y:S02]  /*0d10*/  PRMT R33, RZ, 0x7610, R33 ;  /* 0x00007610ff217816 */ /* 0x000fe40000000021 */
[----:B------:R-:W-:Y:S01]  /*0d20*/  PRMT R18, RZ, 0x7610, R18 ;  /* 0x00007610ff127816 */ /* 0x000fe20000000012 */
[----:B------:R-:W-:-:S04]  /*0d30*/  IMAD.X R17, R37, 0x1, R24, P1 ;  /* 0x0000000125117824 */ /* 0x000fc800008e0618 */
[----:B------:R0:W2:Y:S01]  /*0d40*/  @!P2 LDG.E.U16 R33, desc[UR6][R10.64] ;  /* 0x000000060a21a981 */ /* 0x0000a2000c1e1500 */
[----:B------:R-:W-:-:S03]  /*0d50*/  ISETP.GE.AND P2, PT, R31, UR5, PT ;  /* 0x000000051f007c0c */ /* 0x000fc6000bf46270 */
[----:B------:R-:W3:Y:S01]  /*0d60*/  @!P0 LDG.E.U16 R18, desc[UR6][R16.64] ;  /* 0x0000000610128981 */ /* 0x000ee2000c1e1500 */
[----:B------:R-:W-:Y:S01]  /*0d70*/  PRMT R19, RZ, 0x7610, R19 ;  /* 0x00007610ff137816 */ /* 0x000fe20000000013 */
[--C-:B------:R-:W-:Y:S01]  /*0d80*/  IMAD.WIDE R8, R29, 0x2, R34.reuse ;  /* 0x000000021d087825 */ /* 0x100fe200078e0222 */
[----:B------:R-:W-:Y:S03]  /*0d90*/  BAR.SYNC.DEFER_BLOCKING 0x0 ;  /* 0x0000000000007b1d */ /* 0x000fe60000010000 */
[----:B0-----:R-:W-:-:S04]  /*0da0*/  IMAD.WIDE R10, R28, 0x2, R34 ;  /* 0x000000021c0a7825 */ /* 0x001fc800078e0222 */
[----:B------:R0:W4:Y:S02]  /*0db0*/  @!P2 LDG.E.U16 R19, desc[UR6][R8.64] ;  /* 0x000000060813a981 */ /* 0x000124000c1e1500 */
[----:B0-----:R-:W-:-:S06]  /*0dc0*/  PRMT R9, RZ, 0x7610, R9 ;  /* 0x00007610ff097816 */ /* 0x001fcc0000000009 */
[----:B------:R-:W5:Y:S01]  /*0dd0*/  @!P2 LDG.E.U16 R9, desc[UR6][R10.64] ;  /* 0x000000060a09a981 */ /* 0x000f62000c1e1500 */
[----:B------:R-:W-:Y:S01]  /*0de0*/  VIADD R27, R27, 0xffffffff ;  /* 0xffffffff1b1b7836 */ /* 0x000fe20000000000 */
[----:B------:R-:W-:Y:S01]  /*0df0*/  UIADD3 UR5, UR5, -0x20, URZ ;  /* 0xffffffe005057890 */ /* 0x000fe2000fffe03f */
[----:B------:R-:W-:-:S03]  /*0e00*/  IMAD.WIDE R34, R25, 0x2, R34 ;  /* 0x0000000219227825 */ /* 0x000fc600078e0222 */
[----:B------:R-:W-:Y:S01]  /*0e10*/  ISETP.NE.U32.AND P0, PT, R27, RZ, PT ;  /* 0x000000ff1b00720c */ /* 0x000fe20003f05070 */
[----:B------:R-:W-:Y:S01]  /*0e20*/  IMAD.WIDE R36, R26, 0x2, R36 ;  /* 0x000000021a247825 */ /* 0x000fe200078e0224 */
[----:B--2---:R-:W-:Y:S04]  /*0e30*/  STS.U16 [R3+UR4+0x200], R33 ;  /* 0x0002002103007988 */ /* 0x004fe80008000404 */
[----:B---3--:R-:W-:Y:S04]  /*0e40*/  STS.U16 [R3+UR4], R18 ;  /* 0x0000001203007988 */ /* 0x008fe80008000404 */
[----:B----4-:R-:W-:Y:S04]  /*0e50*/  STS.U16 [R4+UR4+0x400], R19 ;  /* 0x0004001304007988 */ /* 0x010fe80008000404 */
[----:B-----5:R-:W-:Y:S01]  /*0e60*/  STS.U16 [R4+UR4+0x600], R9 ;  /* 0x0006000904007988 */ /* 0x020fe20008000404 */
[----:B------:R-:W-:Y:S06]  /*0e70*/  BAR.SYNC.DEFER_BLOCKING 0x0 ;  /* 0x0000000000007b1d */ /* 0x000fec0000010000 */
[----:B------:R-:W-:Y:S04]  /*0e80*/  LDSM.16.MT88.4 R16, [R0] ;  /* 0x000000000010783b */ /* 0x000fe80000004200 */
[----:B------:R-:W0:Y:S02]  /*0e90*/  LDSM.16.M88.4 R8, [R2+0x400] ;  /* 0x000400000208783b */ /* 0x000e240000000200 */
[----:B0-----:R-:W-:Y:S02]  /*0ea0*/  HMMA.16816.F32.BF16 R12, R16, R8, R12 ;  /* 0x00000008100c723c */ /* 0x001fe4000004180c */
[----:B------:R-:W0:-:S15]  /*0eb0*/  LDSM.16.MT88.4 R16, [R0+0x200] ;  /* 0x000200000010783b */ /* 0x000e1e0000004200 */
[----:B------:R-:W-:-:S07]  /*0ec0*/  NOP ;  /* 0x0000000000007918 */ /* 0x000fce0000000000 */
[----:B0-----:R-:W-:Y:S01]  /*0ed0*/  HMMA.16816.F32.BF16 R12, R16, R10, R12 ;  /* 0x0000000a100c723c */ /* 0x001fe2000004180c */
[----:B------:R-:W-:-:S08]  /*0ee0*/  NOP ;  /* 0x0000000000007918 */ /* 0x000fd00000000000 */
[----:B------:R-:W-:-:S15]  /*0ef0*/  @P0 BRA `(.L_x_1) ;  /* 0xfffffffc00700947 */ /* 0x000fde000383ffff */
[----:B------:R-:W-:Y:S02]  /*0f00*/  F2FP.BF16.F32.PACK_AB R14, R15, R14 ;  /* 0x0000000e0f0e723e */ /* 0x000fe400000010ff */
[----:B------:R-:W-:-:S07]  /*0f10*/  F2FP.BF16.F32.PACK_AB R12, R13, R12 ;  /* 0x0000000c0d0c723e */ /* 0x000fce00000010ff */
.L_x_0:
[----:B------:R-:W0:Y:S01]  /*0f20*/  S2R R4, SR_TID.X ;  /* 0x0000000000047919 */ /* 0x000e220000002100 */
[----:B------:R-:W1:Y:S01]  /*0f30*/  S2UR UR5, SR_CgaCtaId ;  /* 0x00000000000579c3 */ /* 0x000e620000008800 */
[----:B------:R-:W-:Y:S01]  /*0f40*/  LOP3.LUT R0, R7, 0x180, RZ, 0xc0, !PT ;  /* 0x0000018007007812 */ /* 0x000fe200078ec0ff */
[----:B------:R-:W-:Y:S01]  /*0f50*/  ULDC UR8, c[0x0][0x244] ;  /* 0x0000910000087ab9 */ /* 0x000fe20000000800 */
[----:B------:R-:W-:Y:S01]  /*0f60*/  LOP3.LUT R5, R5, R32, RZ, 0xfc, !PT ;  /* 0x0000002005057212 */ /* 0x000fe200078efcff */
[----:B------:R-:W-:Y:S01]  /*0f70*/  ULDC UR9, c[0x0][0x248] ;  /* 0x0000920000097ab9 */ /* 0x000fe20000000800 */
[----:B------:R-:W-:Y:S01]  /*0f80*/  UMOV UR4, 0x400 ;  /* 0x0000040000047882 */ /* 0x000fe20000000000 */
[----:B------:R-:W-:Y:S01]  /*0f90*/  IMAD R31, R31, 0x4, R0 ;  /* 0x000000041f1f7824 */ /* 0x000fe200078e0200 */
[----:B------:R-:W-:Y:S01]  /*0fa0*/  ULDC.64 UR10, c[0x0][0x228] ;  /* 0x00008a00000a7ab9 */ /* 0x000fe20000000a00 */
[C---:B------:R-:W-:Y:S01]  /*0fb0*/  IMAD R3, R5.reuse, UR9, RZ ;  /* 0x0000000905037c24 */ /* 0x040fe2000f8e02ff */
[----:B------:R-:W-:Y:S01]  /*0fc0*/  ISETP.GE.AND P0, PT, R5, UR11, PT ;  /* 0x0000000b05007c0c */ /* 0x000fe2000bf06270 */
[----:B------:R-:W-:Y:S01]  /*0fd0*/  IMAD R0, R20, UR8, RZ ;  /* 0x0000000814007c24 */ /* 0x000fe2000f8e02ff */
[----:B------:R-:W-:Y:S01]  /*0fe0*/  ULDC.64 UR8, c[0x0][0x220] ;  /* 0x0000880000087ab9 */ /* 0x000fe20000000a00 */
[C---:B------:R-:W-:Y:S01]  /*0ff0*/  IMAD.SHL.U32 R5, R3.reuse, 0x2, RZ ;  /* 0x0000000203057824 */ /* 0x040fe200078e00ff */
[----:B------:R-:W-:Y:S01]  /*1000*/  PRMT R9, R12, 0x7632, R9 ;  /* 0x000076320c097816 */ /* 0x000fe20000000009 */
[----:B------:R-:W-:Y:S01]  /*1010*/  IMAD.SHL.U32 R2, R0, 0x2, RZ ;  /* 0x0000000200027824 */ /* 0x000fe200078e00ff */
[----:B------:R-:W-:Y:S01]  /*1020*/  PRMT R10, R14, 0x7632, R10 ;  /* 0x000076320e0a7816 */ /* 0x000fe2000000000a */
[----:B------:R-:W-:Y:S01]  /*1030*/  IMAD.HI R3, R3, 0x2, RZ ;  /* 0x0000000203037827 */ /* 0x000fe200078e02ff */
[----:B------:R-:W-:Y:S01]  /*1040*/  BAR.SYNC.DEFER_BLOCKING 0x0 ;  /* 0x0000000000007b1d */ /* 0x000fe20000010000 */
[----:B------:R-:W-:-:S02]  /*1050*/  ISETP.LT.AND P0, PT, R20, UR10, !P0 ;  /* 0x0000000a14007c0c */ /* 0x000fc4000c701270 */
[----:B------:R-:W-:Y:S01]  /*1060*/  IADD3 R2, P1, P2, R5, UR8, R2 ;  /* 0x0000000805027c10 */ /* 0x000fe2000fa3e002 */
[----:B------:R-:W-:Y:S01]  /*1070*/  IMAD.HI R0, R0, 0x2, RZ ;  /* 0x0000000200007827 */ /* 0x000fe200078e02ff */
[----:B-1----:R-:W-:-:S04]  /*1080*/  ULEA UR4, UR5, UR4, 0x18 ;  /* 0x0000000405047291 */ /* 0x002fc8000f8ec03f */
[----:B------:R-:W-:Y:S02]  /*1090*/  IADD3.X R3, R3, UR9, R0, P1, P2 ;  /* 0x0000000903037c10 */ /* 0x000fe40008fe4400 */
[--C-:B0-----:R-:W-:Y:S02]  /*10a0*/  LOP3.LUT R6, R6, 0x1c, R4.reuse, 0xf8, !PT ;  /* 0x0000001c06067812 */ /* 0x101fe400078ef804 */
[--C-:B------:R-:W-:Y:S02]  /*10b0*/  SHF.R.U32.HI R7, RZ, 0x4, R4.reuse ;  /* 0x00000004ff077819 */ /* 0x100fe40000011604 */
[--C-:B------:R-:W-:Y:S02]  /*10c0*/  LOP3.LUT R8, R31, 0x60, R4.reuse, 0x78, !PT ;  /* 0x000000601f087812 */ /* 0x100fe400078e7804 */
[----:B------:R-:W-:Y:S02]  /*10d0*/  SHF.R.U32.HI R4, RZ, 0x6, R4 ;  /* 0x00000006ff047819 */ /* 0x000fe40000011604 */
[----:B------:R-:W-:-:S02]  /*10e0*/  LOP3.LUT R6, R6, 0x2, R7, 0xf8, !PT ;  /* 0x0000000206067812 */ /* 0x000fc400078ef807 */
[----:B------:R-:W-:Y:S02]  /*10f0*/  LOP3.LUT R7, R4, 0x2, RZ, 0xc0, !PT ;  /* 0x0000000204077812 */ /* 0x000fe400078ec0ff */
[C---:B------:R-:W-:Y:S01]  /*1100*/  LOP3.LUT R4, R6.reuse, 0x40, RZ, 0x3c, !PT ;  /* 0x0000004006047812 */ /* 0x040fe200078e3cff */
[----:B------:R0:W-:Y:S01]  /*1110*/  STS.U16 [R6+UR4], R12 ;  /* 0x0000000c06007988 */ /* 0x0001e20008000404 */
[----:B------:R-:W-:Y:S02]  /*1120*/  LOP3.LUT R5, R6, 0x20, RZ, 0x3c, !PT ;  /* 0x0000002006057812 */ /* 0x000fe400078e3cff */
[----:B------:R-:W-:Y:S01]  /*1130*/  IADD3 R7, R8, UR4, R7 ;  /* 0x0000000408077c10 */ /* 0x000fe2000fffe007 */
[----:B------:R1:W-:Y:S04]  /*1140*/  STS.U16 [R4+UR4+0x100], R9 ;  /* 0x0001000904007988 */ /* 0x0003e80008000404 */
[----:B------:R1:W-:Y:S01]  /*1150*/  STS.U16 [R5+UR4+0x80], R14 ;  /* 0x0000800e05007988 */ /* 0x0003e20008000404 */
[----:B0-----:R-:W-:-:S05]  /*1160*/  LOP3.LUT R6, R6, 0x60, RZ, 0x3c, !PT ;  /* 0x0000006006067812 */ /* 0x001fca00078e3cff */
[----:B------:R1:W-:Y:S01]  /*1170*/  STS.U16 [R6+UR4+0x180], R10 ;  /* 0x0001800a06007988 */ /* 0x0003e20008000404 */
[----:B------:R-:W-:Y:S06]  /*1180*/  BAR.SYNC.DEFER_BLOCKING 0x0 ;  /* 0x0000000000007b1d */ /* 0x000fec0000010000 */
[----:B------:R-:W-:Y:S05]  /*1190*/  @!P0 EXIT ;  /* 0x000000000000894d */ /* 0x000fea0003800000 */
[----:B------:R-:W0:Y:S04]  /*11a0*/  LDS.U16 R7, [R7] ;  /* 0x0000000007077984 */ /* 0x000e280000000400 */
[----:B0-----:R-:W-:Y:S01]  /*11b0*/  STG.E.U16 desc[UR6][R2.64], R7 ;  /* 0x0000000702007986 */ /* 0x001fe2000c101506 */
[----:B------:R-:W-:Y:S05]  /*11c0*/  EXIT ;  /* 0x000000000000794d */ /* 0x000fea0003800000 */
.L_x_2:
[----:B------:R-:W-:-:S00]  /*11d0*/  BRA `(.L_x_2) ;  /* 0xfffffffc00fc7947 */ /* 0x000fc0000383ffff */
[----:B------:R-:W-:-:S00]  /*11e0*/  NOP ;  /* 0x0000000000007918 */ /* 0x000fc00000000000 */
        /* <DEDUP_REMOVED lines=9> */
.L_x_3:


//--------------------- .nv.shared.matmul_kernel  --------------------------
	.section	.nv.shared.matmul_kernel,"aw",@nobits
	.sectionflags	@""
	.align	16
	.zero		1024


//--------------------- .nv.shared.reserved.0     --------------------------
	.section	.nv.shared.reserved.0,"aw",@nobits
	.weak		__nv_reservedSMEM_offset_0_alias
	.size		__nv_reservedSMEM_offset_0_alias, 0, 0
	.other		__nv_reservedSMEM_offset_0_alias,@"STO_CUDA_RESERVED_SHARED STV_DEFAULT"
__nv_reservedSMEM_offset_0_alias:
	.zero		0


//--------------------- .nv.constant0.matmul_kernel --------------------------
	.section	.nv.constant0.matmul_kernel,"a",@progbits
	.sectionflags	@""
	.align	4
.nv.constant0.matmul_kernel:
	.zero		608


//--------------------- SYMBOLS --------------------------

	.type		.nv.reservedSmem.offset0,@object
	.size		.nv.reservedSmem.offset0,0x4
